//
// Generated by NVIDIA NVVM Compiler
//
// Compiler Build ID: CL-36424714
// Cuda compilation tools, release 13.0, V13.0.88
// Based on NVVM 20.0.0
//

.version 9.0
.target sm_100
.address_size 64

	// .globl	_Z18optim_bitonic_sortPii
.extern .shared .align 16 .b8 sdata[];

.visible .entry _Z18optim_bitonic_sortPii(
	.param .u64 .ptr .align 1 _Z18optim_bitonic_sortPii_param_0,
	.param .u32 _Z18optim_bitonic_sortPii_param_1
)
{
	.reg .pred 	%p<10>;
	.reg .b32 	%r<33>;
	.reg .b64 	%rd<5>;

	ld.param.u64 	%rd2, [_Z18optim_bitonic_sortPii_param_0];
	ld.param.u32 	%r19, [_Z18optim_bitonic_sortPii_param_1];
	cvta.to.global.u64 	%rd3, %rd2;
	mov.u32 	%r1, %tid.x;
	mov.u32 	%r21, %ctaid.x;
	mov.u32 	%r2, %ntid.x;
	mad.lo.s32 	%r3, %r21, %r2, %r1;
	setp.ge.s32 	%p1, %r3, %r19;
	mul.wide.s32 	%rd4, %r3, 4;
	add.s64 	%rd1, %rd3, %rd4;
	mov.b32 	%r30, 2147483647;
	@%p1 bra 	$L__BB0_2;
	ld.global.u32 	%r30, [%rd1];
$L__BB0_2:
	shl.b32 	%r22, %r1, 2;
	mov.u32 	%r23, sdata;
	add.s32 	%r6, %r23, %r22;
	st.shared.u32 	[%r6], %r30;
	bar.sync 	0;
	setp.lt.u32 	%p2, %r2, 2;
	@%p2 bra 	$L__BB0_13;
	mov.b32 	%r31, 2;
$L__BB0_4:
	and.b32  	%r8, %r31, %r1;
	mov.u32 	%r32, %r31;
$L__BB0_5:
	mov.u32 	%r9, %r32;
	shr.u32 	%r32, %r9, 1;
	xor.b32  	%r11, %r32, %r1;
	setp.le.u32 	%p3, %r11, %r1;
	@%p3 bra 	$L__BB0_11;
	setp.ne.s32 	%p4, %r8, 0;
	@%p4 bra 	$L__BB0_9;
	ld.shared.u32 	%r12, [%r6];
	shl.b32 	%r27, %r11, 2;
	add.s32 	%r13, %r23, %r27;
	ld.shared.u32 	%r14, [%r13];
	setp.le.s32 	%p6, %r12, %r14;
	@%p6 bra 	$L__BB0_11;
	st.shared.u32 	[%r6], %r14;
	st.shared.u32 	[%r13], %r12;
	bra.uni 	$L__BB0_11;
$L__BB0_9:
	ld.shared.u32 	%r15, [%r6];
	shl.b32 	%r25, %r11, 2;
	add.s32 	%r16, %r23, %r25;
	ld.shared.u32 	%r17, [%r16];
	setp.ge.s32 	%p5, %r15, %r17;
	@%p5 bra 	$L__BB0_11;
	st.shared.u32 	[%r6], %r17;
	st.shared.u32 	[%r16], %r15;
$L__BB0_11:
	bar.sync 	0;
	setp.gt.u32 	%p7, %r9, 3;
	@%p7 bra 	$L__BB0_5;
	shl.b32 	%r31, %r31, 1;
	setp.le.u32 	%p8, %r31, %r2;
	@%p8 bra 	$L__BB0_4;
$L__BB0_13:
	setp.ge.s32 	%p9, %r3, %r19;
	@%p9 bra 	$L__BB0_15;
	ld.shared.u32 	%r29, [%r6];
	st.global.u32 	[%rd1], %r29;
$L__BB0_15:
	ret;

}


// ===== COMPILED SASS (sm_100) =====

	.target	sm_100

	.elftype	@"ET_EXEC"


//--------------------- .note.nv.tkinfo           --------------------------
	.section	.note.nv.tkinfo,"",@"SHT_NOTE"
	.sectionflags	@"SHF_NOTE_NV_TKINFO"
	.tkinfo
        /*0018*/ 	.word	0x00000002
        /*0030*/ 	.string	""
        /*0030*/ 	.string	"ptxas"
        /*0030*/ 	.string	"Cuda compilation tools, release 13.0, V13.0.88"
        /*0030*/ 	.string	"Build cuda_13.0.r13.0/compiler.36424714_0"
        /*0030*/ 	.string	"-arch sm_100 -m 64 "



//--------------------- .note.nv.cuinfo           --------------------------
	.section	.note.nv.cuinfo,"",@"SHT_NOTE"
	.sectionflags	@"SHF_NOTE_NV_CUINFO"
        /*0018*/ 	.short	0x0002
        /*001a*/ 	.short	0x0064
        /*001c*/ 	.short	0x0082
	.zero		2


//--------------------- .nv.info                  --------------------------
	.section	.nv.info,"",@"SHT_CUDA_INFO"
	.align	4


	//----- nvinfo : EIATTR_REGCOUNT
	.align		4
        /*0000*/ 	.byte	0x04, 0x2f
        /*0002*/ 	.short	(.L_1 - .L_0)
	.align		4
.L_0:
        /*0004*/ 	.word	index@(_Z18optim_bitonic_sortPii)
        /*0008*/ 	.word	0x0000000e


	//----- nvinfo : EIATTR_FRAME_SIZE
	.align		4
.L_1:
        /*000c*/ 	.byte	0x04, 0x11
        /*000e*/ 	.short	(.L_3 - .L_2)
	.align		4
.L_2:
        /*0010*/ 	.word	index@(_Z18optim_bitonic_sortPii)
        /*0014*/ 	.word	0x00000000


	//----- nvinfo : EIATTR_MIN_STACK_SIZE
	.align		4
.L_3:
        /*0018*/ 	.byte	0x04, 0x12
        /*001a*/ 	.short	(.L_5 - .L_4)
	.align		4
.L_4:
        /*001c*/ 	.word	index@(_Z18optim_bitonic_sortPii)
        /*0020*/ 	.word	0x00000000
.L_5:


//--------------------- .nv.compat                --------------------------
	.section	.nv.compat,"",@"SHT_CUDA_COMPAT_INFO"
	.align	4
        /*0000*/ 	.byte	0x02, 0x09, 0x00, 0x00, 0x02, 0x02, 0x01, 0x00, 0x02, 0x05, 0x05, 0x00, 0x03, 0x07, 0x01, 0x01
        /*0010*/ 	.byte	0x02, 0x03, 0x00, 0x00, 0x02, 0x06, 0x01, 0x00, 0x04, 0x0b, 0x08, 0x00, 0x09, 0x00, 0x00, 0x00
        /*0020*/ 	.byte	0x00, 0x00, 0x00, 0x00


//--------------------- .nv.info._Z18optim_bitonic_sortPii --------------------------
	.section	.nv.info._Z18optim_bitonic_sortPii,"",@"SHT_CUDA_INFO"
	.sectionflags	@""
	.align	4


	//----- nvinfo : EIATTR_CUDA_API_VERSION
	.align		4
        /*0000*/ 	.byte	0x04, 0x37
        /*0002*/ 	.short	(.L_7 - .L_6)
.L_6:
        /*0004*/ 	.word	0x00000082


	//----- nvinfo : EIATTR_KPARAM_INFO
	.align		4
.L_7:
        /*0008*/ 	.byte	0x04, 0x17
        /*000a*/ 	.short	(.L_9 - .L_8)
.L_8:
        /*000c*/ 	.word	0x00000000
        /*0010*/ 	.short	0x0001
        /*0012*/ 	.short	0x0008
        /*0014*/ 	.byte	0x00, 0xf0, 0x11, 0x00


	//----- nvinfo : EIATTR_KPARAM_INFO
	.align		4
.L_9:
        /*0018*/ 	.byte	0x04, 0x17
        /*001a*/ 	.short	(.L_11 - .L_10)
.L_10:
        /*001c*/ 	.word	0x00000000
        /*0020*/ 	.short	0x0000
        /*0022*/ 	.short	0x0000
        /*0024*/ 	.byte	0x00, 0xf5, 0x21, 0x00


	//----- nvinfo : EIATTR_SPARSE_MMA_MASK
	.align		4
.L_11:
        /*0028*/ 	.byte	0x03, 0x50
        /*002a*/ 	.short	0x0000


	//----- nvinfo : EIATTR_MAXREG_COUNT
	.align		4
        /*002c*/ 	.byte	0x03, 0x1b
        /*002e*/ 	.short	0x00ff


	//----- nvinfo : EIATTR_NUM_BARRIERS
	.align		4
        /*0030*/ 	.byte	0x02, 0x4c
        /*0032*/ 	.byte	0x01
	.zero		1


	//----- nvinfo : EIATTR_MERCURY_ISA_VERSION
	.align		4
        /*0034*/ 	.byte	0x03, 0x5f
        /*0036*/ 	.short	0x0101


	//----- nvinfo : EIATTR_VRC_CTA_INIT_COUNT
	.align		4
        /*0038*/ 	.byte	0x02, 0x4a
	.zero		1
	.zero		1


	//----- nvinfo : EIATTR_EXIT_INSTR_OFFSETS
	.align		4
        /*003c*/ 	.byte	0x04, 0x1c
        /*003e*/ 	.short	(.L_13 - .L_12)


	//   ....[0]....
.L_12:
        /*0040*/ 	.word	0x00000350


	//   ....[1]....
        /*0044*/ 	.word	0x00000380


	//----- nvinfo : EIATTR_CRS_STACK_SIZE
	.align		4
.L_13:
        /*0048*/ 	.byte	0x04, 0x1e
        /*004a*/ 	.short	(.L_15 - .L_14)
.L_14:
        /*004c*/ 	.word	0x00000000


	//----- nvinfo : EIATTR_CBANK_PARAM_SIZE
	.align		4
.L_15:
        /*0050*/ 	.byte	0x03, 0x19
        /*0052*/ 	.short	0x000c


	//----- nvinfo : EIATTR_PARAM_CBANK
	.align		4
        /*0054*/ 	.byte	0x04, 0x0a
        /*0056*/ 	.short	(.L_17 - .L_16)
	.align		4
.L_16:
        /*0058*/ 	.word	index@(.nv.constant0._Z18optim_bitonic_sortPii)
        /*005c*/ 	.short	0x0380
        /*005e*/ 	.short	0x000c


	//----- nvinfo : EIATTR_SW_WAR
	.align		4
.L_17:
        /*0060*/ 	.byte	0x04, 0x36
        /*0062*/ 	.short	(.L_19 - .L_18)
.L_18:
        /*0064*/ 	.word	0x00000008
.L_19:


//--------------------- .nv.callgraph             --------------------------
	.section	.nv.callgraph,"",@"SHT_CUDA_CALLGRAPH"
	.align	4
	.sectionentsize	8
	.align		4
        /*0000*/ 	.word	0x00000000
	.align		4
        /*0004*/ 	.word	0xffffffff
	.align		4
        /*0008*/ 	.word	0x00000000
	.align		4
        /*000c*/ 	.word	0xfffffffe
	.align		4
        /*0010*/ 	.word	0x00000000
	.align		4
        /*0014*/ 	.word	0xfffffffd
	.align		4
        /*0018*/ 	.word	0x00000000
	.align		4
        /*001c*/ 	.word	0xfffffffc


//--------------------- .text._Z18optim_bitonic_sortPii --------------------------
	.section	.text._Z18optim_bitonic_sortPii,"ax",@progbits
	.align	128
        .global         _Z18optim_bitonic_sortPii
        .type           _Z18optim_bitonic_sortPii,@function
        .size           _Z18optim_bitonic_sortPii,(.L_x_7 - _Z18optim_bitonic_sortPii)
        .other          _Z18optim_bitonic_sortPii,@"STO_CUDA_ENTRY STV_DEFAULT"
_Z18optim_bitonic_sortPii:
.text._Z18optim_bitonic_sortPii:
[----:B------:R-:W-:Y:S01]  /*0000*/  LDC R1, c[0x0][0x37c] ;  /* 0x0000df00ff017b82 */ /* 0x000fe20000000800 */
[----:B------:R-:W0:Y:S07]  /*0010*/  S2R R4, SR_TID.X ;  /* 0x0000000000047919 */ /* 0x000e2e0000002100 */
[----:B------:R-:W0:Y:S01]  /*0020*/  S2UR UR4, SR_CTAID.X ;  /* 0x00000000000479c3 */ /* 0x000e220000002500 */
[----:B------:R-:W1:Y:S01]  /*0030*/  LDCU UR5, c[0x0][0x388] ;  /* 0x00007100ff0577ac */ /* 0x000e620008000800 */
[----:B------:R-:W-:Y:S01]  /*0040*/  IMAD.MOV.U32 R0, RZ, RZ, 0x7fffffff ;  /* 0x7fffffffff007424 */ /* 0x000fe200078e00ff */
[----:B------:R-:W2:Y:S05]  /*0050*/  LDCU.64 UR8, c[0x0][0x358] ;  /* 0x00006b00ff0877ac */ /* 0x000eaa0008000a00 */
[----:B------:R-:W0:Y:S08]  /*0060*/  LDC R9, c[0x0][0x360] ;  /* 0x0000d800ff097b82 */ /* 0x000e300000000800 */
[----:B------:R-:W3:Y:S01]  /*0070*/  LDC.64 R2, c[0x0][0x380] ;  /* 0x0000e000ff027b82 */ /* 0x000ee20000000a00 */
[----:B0-----:R-:W-:-:S05]  /*0080*/  IMAD R5, R9, UR4, R4 ;  /* 0x0000000409057c24 */ /* 0x001fca000f8e0204 */
[C---:B-1----:R-:W-:Y:S01]  /*0090*/  ISETP.GE.AND P0, PT, R5.reuse, UR5, PT ;  /* 0x0000000505007c0c */ /* 0x042fe2000bf06270 */
[----:B---3--:R-:W-:-:S12]  /*00a0*/  IMAD.WIDE R2, R5, 0x4, R2 ;  /* 0x0000000405027825 */ /* 0x008fd800078e0202 */
[----:B--2---:R-:W2:Y:S01]  /*00b0*/  @!P0 LDG.E R0, desc[UR8][R2.64] ;  /* 0x0000000802008981 */ /* 0x004ea2000c1e1900 */
[----:B------:R-:W0:Y:S01]  /*00c0*/  S2UR UR5, SR_CgaCtaId ;  /* 0x00000000000579c3 */ /* 0x000e220000008800 */
[----:B------:R-:W-:Y:S01]  /*00d0*/  UMOV UR4, 0x400 ;  /* 0x0000040000047882 */ /* 0x000fe20000000000 */
[----:B------:R-:W-:Y:S01]  /*00e0*/  ISETP.GE.U32.AND P0, PT, R9, 0x2, PT ;  /* 0x000000020900780c */ /* 0x000fe20003f06070 */
[----:B0-----:R-:W-:-:S06]  /*00f0*/  ULEA UR4, UR5, UR4, 0x18 ;  /* 0x0000000405047291 */ /* 0x001fcc000f8ec0ff */
[----:B------:R-:W-:-:S05]  /*0100*/  LEA R7, R4, UR4, 0x2 ;  /* 0x0000000404077c11 */ /* 0x000fca000f8e10ff */
[----:B--2---:R0:W-:Y:S01]  /*0110*/  STS [R7], R0 ;  /* 0x0000000007007388 */ /* 0x0041e20000000800 */
[----:B------:R-:W-:Y:S06]  /*0120*/  BAR.SYNC.DEFER_BLOCKING 0x0 ;  /* 0x0000000000007b1d */ /* 0x000fec0000010000 */
[----:B------:R-:W-:Y:S05]  /*0130*/  @!P0 BRA `(.L_x_0) ;  /* 0x00000000007c8947 */ /* 0x000fea0003800000 */
[----:B------:R-:W-:-:S05]  /*0140*/  UMOV UR5, 0x2 ;  /* 0x0000000200057882 */ /* 0x000fca0000000000 */
.L_x_5:
[----:B-12---:R-:W-:-:S05]  /*0150*/  UMOV UR6, UR5 ;  /* 0x0000000500067c82 */ /* 0x006fca0008000000 */
.L_x_4:
[----:B------:R-:W-:Y:S01]  /*0160*/  UMOV UR7, UR6 ;  /* 0x0000000600077c82 */ /* 0x000fe20008000000 */
[----:B------:R-:W-:Y:S01]  /*0170*/  USHF.R.U32.HI UR6, URZ, 0x1, UR6 ;  /* 0x00000001ff067899 */ /* 0x000fe20008011606 */
[----:B------:R-:W-:Y:S05]  /*0180*/  BSSY.RECONVERGENT B0, `(.L_x_1) ;  /* 0x0000014000007945 */ /* 0x000fea0003800200 */
[----:B-12---:R-:W-:-:S04]  /*0190*/  LOP3.LUT R11, R4, UR6, RZ, 0x3c, !PT ;  /* 0x00000006040b7c12 */ /* 0x006fc8000f8e3cff */
[----:B------:R-:W-:-:S13]  /*01a0*/  ISETP.GT.U32.AND P0, PT, R11, R4, PT ;  /* 0x000000040b00720c */ /* 0x000fda0003f04070 */
[----:B------:R-:W-:Y:S05]  /*01b0*/  @!P0 BRA `(.L_x_2) ;  /* 0x0000000000408947 */ /* 0x000fea0003800000 */
[----:B------:R-:W-:-:S13]  /*01c0*/  LOP3.LUT P0, RZ, R4, UR5, RZ, 0xc0, !PT ;  /* 0x0000000504ff7c12 */ /* 0x000fda000f80c0ff */
[----:B------:R-:W-:Y:S05]  /*01d0*/  @P0 BRA `(.L_x_3) ;  /* 0x0000000000200947 */ /* 0x000fea0003800000 */
[----:B------:R-:W-:Y:S01]  /*01e0*/  LEA R11, R11, UR4, 0x2 ;  /* 0x000000040b0b7c11 */ /* 0x000fe2000f8e10ff */
[----:B0-----:R-:W-:Y:S04]  /*01f0*/  LDS R0, [R7] ;  /* 0x0000000007007984 */ /* 0x001fe80000000800 */
[----:B------:R-:W0:Y:S02]  /*0200*/  LDS R6, [R11] ;  /* 0x000000000b067984 */ /* 0x000e240000000800 */
[----:B0-----:R-:W-:-:S13]  /*0210*/  ISETP.GT.AND P0, PT, R0, R6, PT ;  /* 0x000000060000720c */ /* 0x001fda0003f04270 */
[----:B------:R-:W-:Y:S05]  /*0220*/  @!P0 BRA `(.L_x_2) ;  /* 0x0000000000248947 */ /* 0x000fea0003800000 */
[----:B------:R2:W-:Y:S04]  /*0230*/  STS [R7], R6 ;  /* 0x0000000607007388 */ /* 0x0005e80000000800 */
[----:B------:R2:W-:Y:S01]  /*0240*/  STS [R11], R0 ;  /* 0x000000000b007388 */ /* 0x0005e20000000800 */
[----:B------:R-:W-:Y:S05]  /*0250*/  BRA `(.L_x_2) ;  /* 0x0000000000187947 */ /* 0x000fea0003800000 */
.L_x_3:
[----:B------:R-:W-:Y:S01]  /*0260*/  LEA R11, R11, UR4, 0x2 ;  /* 0x000000040b0b7c11 */ /* 0x000fe2000f8e10ff */
[----:B0-----:R-:W-:Y:S04]  /*0270*/  LDS R0, [R7] ;  /* 0x0000000007007984 */ /* 0x001fe80000000800 */
[----:B------:R-:W0:Y:S02]  /*0280*/  LDS R6, [R11] ;  /* 0x000000000b067984 */ /* 0x000e240000000800 */
[----:B0-----:R-:W-:-:S13]  /*0290*/  ISETP.GE.AND P0, PT, R0, R6, PT ;  /* 0x000000060000720c */ /* 0x001fda0003f06270 */
[----:B------:R1:W-:Y:S04]  /*02a0*/  @!P0 STS [R7], R6 ;  /* 0x0000000607008388 */ /* 0x0003e80000000800 */
[----:B------:R1:W-:Y:S02]  /*02b0*/  @!P0 STS [R11], R0 ;  /* 0x000000000b008388 */ /* 0x0003e40000000800 */
.L_x_2:
[----:B------:R-:W-:Y:S05]  /*02c0*/  BSYNC.RECONVERGENT B0 ;  /* 0x0000000000007941 */ /* 0x000fea0003800200 */
.L_x_1:
[----:B------:R-:W-:Y:S01]  /*02d0*/  BAR.SYNC.DEFER_BLOCKING 0x0 ;  /* 0x0000000000007b1d */ /* 0x000fe20000010000 */
[----:B------:R-:W-:-:S09]  /*02e0*/  UISETP.GT.U32.AND UP0, UPT, UR7, 0x3, UPT ;  /* 0x000000030700788c */ /* 0x000fd2000bf04070 */
[----:B------:R-:W-:Y:S05]  /*02f0*/  BRA.U UP0, `(.L_x_4) ;  /* 0xfffffffd00987547 */ /* 0x000fea000b83ffff */
[----:B------:R-:W-:-:S06]  /*0300*/  USHF.L.U32 UR5, UR5, 0x1, URZ ;  /* 0x0000000105057899 */ /* 0x000fcc00080006ff */
[----:B------:R-:W-:-:S13]  /*0310*/  ISETP.LT.U32.AND P0, PT, R9, UR5, PT ;  /* 0x0000000509007c0c */ /* 0x000fda000bf01070 */
[----:B------:R-:W-:Y:S05]  /*0320*/  @!P0 BRA `(.L_x_5) ;  /* 0xfffffffc00888947 */ /* 0x000fea000383ffff */
.L_x_0:
[----:B------:R-:W3:Y:S02]  /*0330*/  LDCU UR6, c[0x0][0x388] ;  /* 0x00007100ff0677ac */ /* 0x000ee40008000800 */
[----:B---3--:R-:W-:-:S13]  /*0340*/  ISETP.GE.AND P0, PT, R5, UR6, PT ;  /* 0x0000000605007c0c */ /* 0x008fda000bf06270 */
[----:B------:R-:W-:Y:S05]  /*0350*/  @P0 EXIT ;  /* 0x000000000000094d */ /* 0x000fea0003800000 */
[----:B012---:R-:W0:Y:S04]  /*0360*/  LDS R7, [R7] ;  /* 0x0000000007077984 */ /* 0x007e280000000800 */
[----:B0-----:R-:W-:Y:S01]  /*0370*/  STG.E desc[UR8][R2.64], R7 ;  /* 0x0000000702007986 */ /* 0x001fe2000c101908 */
[----:B------:R-:W-:Y:S05]  /*0380*/  EXIT ;  /* 0x000000000000794d */ /* 0x000fea0003800000 */
.L_x_6:
[----:B------:R-:W-:-:S00]  /*0390*/  BRA `(.L_x_6) ;  /* 0xfffffffc00fc7947 */ /* 0x000fc0000383ffff */
[----:B------:R-:W-:-:S00]  /*03a0*/  NOP ;  /* 0x0000000000007918 */ /* 0x000fc00000000000 */
        /* <DEDUP_REMOVED lines=13> */
.L_x_7:


//--------------------- .nv.shared._Z18optim_bitonic_sortPii --------------------------
	.section	.nv.shared._Z18optim_bitonic_sortPii,"aw",@nobits
	.sectionflags	@""
	.align	16
	.zero		1024


//--------------------- .nv.shared.reserved.0     --------------------------
	.section	.nv.shared.reserved.0,"aw",@nobits
	.weak		__nv_reservedSMEM_offset_0_alias
	.size		__nv_reservedSMEM_offset_0_alias, 0, 64
	.other		__nv_reservedSMEM_offset_0_alias,@"STO_CUDA_RESERVED_SHARED STV_DEFAULT"
__nv_reservedSMEM_offset_0_alias:
	.zero		0
	.zero		64


//--------------------- .nv.constant0._Z18optim_bitonic_sortPii --------------------------
	.section	.nv.constant0._Z18optim_bitonic_sortPii,"a",@progbits
	.sectionflags	@""
	.align	4
.nv.constant0._Z18optim_bitonic_sortPii:
	.zero		908


//--------------------- SYMBOLS --------------------------

	.type		.nv.reservedSmem.offset0,@object
	.size		.nv.reservedSmem.offset0,0x4
	.type		.nv.reservedSmem.cap,@object
	.size		.nv.reservedSmem.cap,0x4
